//
// Generated by NVIDIA NVVM Compiler
//
// Compiler Build ID: CL-36424714
// Cuda compilation tools, release 13.0, V13.0.88
// Based on NVVM 20.0.0
//

.version 9.0
.target sm_100
.address_size 64

	// .globl	_Z11queryKernelPjjjS_jS_jj

.visible .entry _Z11queryKernelPjjjS_jS_jj(
	.param .u64 .ptr .align 1 _Z11queryKernelPjjjS_jS_jj_param_0,
	.param .u32 _Z11queryKernelPjjjS_jS_jj_param_1,
	.param .u32 _Z11queryKernelPjjjS_jS_jj_param_2,
	.param .u64 .ptr .align 1 _Z11queryKernelPjjjS_jS_jj_param_3,
	.param .u32 _Z11queryKernelPjjjS_jS_jj_param_4,
	.param .u64 .ptr .align 1 _Z11queryKernelPjjjS_jS_jj_param_5,
	.param .u32 _Z11queryKernelPjjjS_jS_jj_param_6,
	.param .u32 _Z11queryKernelPjjjS_jS_jj_param_7
)
{
	.reg .pred 	%p<11>;
	.reg .b32 	%r<169>;
	.reg .b64 	%rd<139>;

	ld.param.u64 	%rd11, [_Z11queryKernelPjjjS_jS_jj_param_0];
	ld.param.u32 	%r32, [_Z11queryKernelPjjjS_jS_jj_param_1];
	ld.param.u32 	%r30, [_Z11queryKernelPjjjS_jS_jj_param_2];
	ld.param.u64 	%rd12, [_Z11queryKernelPjjjS_jS_jj_param_3];
	ld.param.u32 	%r31, [_Z11queryKernelPjjjS_jS_jj_param_4];
	ld.param.u64 	%rd10, [_Z11queryKernelPjjjS_jS_jj_param_5];
	cvta.to.global.u64 	%rd1, %rd11;
	cvta.to.global.u64 	%rd2, %rd12;
	mov.u32 	%r33, %tid.x;
	mov.u32 	%r34, %ctaid.x;
	mov.u32 	%r35, %ntid.x;
	mad.lo.s32 	%r1, %r34, %r35, %r33;
	setp.ge.u32 	%p1, %r1, %r32;
	@%p1 bra 	$L__BB0_15;
	setp.eq.s32 	%p2, %r31, 0;
	mov.b32 	%r168, -1;
	@%p2 bra 	$L__BB0_14;
	cvt.u64.u32 	%rd3, %r1;
	and.b32  	%r2, %r31, 15;
	setp.lt.u32 	%p3, %r31, 16;
	mov.b32 	%r168, -1;
	mov.b32 	%r161, 0;
	@%p3 bra 	$L__BB0_5;
	and.b32  	%r161, %r31, -16;
	neg.s32 	%r155, %r161;
	add.s64 	%rd137, %rd2, 32;
	mov.b32 	%r168, -1;
$L__BB0_4:
	.pragma "nounroll";
	ld.global.nc.u32 	%r41, [%rd137+-32];
	mul.lo.s32 	%r42, %r41, %r30;
	cvt.u64.u32 	%rd13, %r42;
	add.s64 	%rd14, %rd13, %rd3;
	shl.b64 	%rd15, %rd14, 2;
	add.s64 	%rd16, %rd1, %rd15;
	ld.global.nc.u32 	%r43, [%rd16];
	and.b32  	%r44, %r43, %r168;
	ld.global.nc.u32 	%r45, [%rd137+-28];
	mul.lo.s32 	%r46, %r45, %r30;
	cvt.u64.u32 	%rd17, %r46;
	add.s64 	%rd18, %rd17, %rd3;
	shl.b64 	%rd19, %rd18, 2;
	add.s64 	%rd20, %rd1, %rd19;
	ld.global.nc.u32 	%r47, [%rd20];
	and.b32  	%r48, %r47, %r44;
	ld.global.nc.u32 	%r49, [%rd137+-24];
	mul.lo.s32 	%r50, %r49, %r30;
	cvt.u64.u32 	%rd21, %r50;
	add.s64 	%rd22, %rd21, %rd3;
	shl.b64 	%rd23, %rd22, 2;
	add.s64 	%rd24, %rd1, %rd23;
	ld.global.nc.u32 	%r51, [%rd24];
	and.b32  	%r52, %r51, %r48;
	ld.global.nc.u32 	%r53, [%rd137+-20];
	mul.lo.s32 	%r54, %r53, %r30;
	cvt.u64.u32 	%rd25, %r54;
	add.s64 	%rd26, %rd25, %rd3;
	shl.b64 	%rd27, %rd26, 2;
	add.s64 	%rd28, %rd1, %rd27;
	ld.global.nc.u32 	%r55, [%rd28];
	and.b32  	%r56, %r55, %r52;
	ld.global.nc.u32 	%r57, [%rd137+-16];
	mul.lo.s32 	%r58, %r57, %r30;
	cvt.u64.u32 	%rd29, %r58;
	add.s64 	%rd30, %rd29, %rd3;
	shl.b64 	%rd31, %rd30, 2;
	add.s64 	%rd32, %rd1, %rd31;
	ld.global.nc.u32 	%r59, [%rd32];
	and.b32  	%r60, %r59, %r56;
	ld.global.nc.u32 	%r61, [%rd137+-12];
	mul.lo.s32 	%r62, %r61, %r30;
	cvt.u64.u32 	%rd33, %r62;
	add.s64 	%rd34, %rd33, %rd3;
	shl.b64 	%rd35, %rd34, 2;
	add.s64 	%rd36, %rd1, %rd35;
	ld.global.nc.u32 	%r63, [%rd36];
	and.b32  	%r64, %r63, %r60;
	ld.global.nc.u32 	%r65, [%rd137+-8];
	mul.lo.s32 	%r66, %r65, %r30;
	cvt.u64.u32 	%rd37, %r66;
	add.s64 	%rd38, %rd37, %rd3;
	shl.b64 	%rd39, %rd38, 2;
	add.s64 	%rd40, %rd1, %rd39;
	ld.global.nc.u32 	%r67, [%rd40];
	and.b32  	%r68, %r67, %r64;
	ld.global.nc.u32 	%r69, [%rd137+-4];
	mul.lo.s32 	%r70, %r69, %r30;
	cvt.u64.u32 	%rd41, %r70;
	add.s64 	%rd42, %rd41, %rd3;
	shl.b64 	%rd43, %rd42, 2;
	add.s64 	%rd44, %rd1, %rd43;
	ld.global.nc.u32 	%r71, [%rd44];
	and.b32  	%r72, %r71, %r68;
	ld.global.nc.u32 	%r73, [%rd137];
	mul.lo.s32 	%r74, %r73, %r30;
	cvt.u64.u32 	%rd45, %r74;
	add.s64 	%rd46, %rd45, %rd3;
	shl.b64 	%rd47, %rd46, 2;
	add.s64 	%rd48, %rd1, %rd47;
	ld.global.nc.u32 	%r75, [%rd48];
	and.b32  	%r76, %r75, %r72;
	ld.global.nc.u32 	%r77, [%rd137+4];
	mul.lo.s32 	%r78, %r77, %r30;
	cvt.u64.u32 	%rd49, %r78;
	add.s64 	%rd50, %rd49, %rd3;
	shl.b64 	%rd51, %rd50, 2;
	add.s64 	%rd52, %rd1, %rd51;
	ld.global.nc.u32 	%r79, [%rd52];
	and.b32  	%r80, %r79, %r76;
	ld.global.nc.u32 	%r81, [%rd137+8];
	mul.lo.s32 	%r82, %r81, %r30;
	cvt.u64.u32 	%rd53, %r82;
	add.s64 	%rd54, %rd53, %rd3;
	shl.b64 	%rd55, %rd54, 2;
	add.s64 	%rd56, %rd1, %rd55;
	ld.global.nc.u32 	%r83, [%rd56];
	and.b32  	%r84, %r83, %r80;
	ld.global.nc.u32 	%r85, [%rd137+12];
	mul.lo.s32 	%r86, %r85, %r30;
	cvt.u64.u32 	%rd57, %r86;
	add.s64 	%rd58, %rd57, %rd3;
	shl.b64 	%rd59, %rd58, 2;
	add.s64 	%rd60, %rd1, %rd59;
	ld.global.nc.u32 	%r87, [%rd60];
	and.b32  	%r88, %r87, %r84;
	ld.global.nc.u32 	%r89, [%rd137+16];
	mul.lo.s32 	%r90, %r89, %r30;
	cvt.u64.u32 	%rd61, %r90;
	add.s64 	%rd62, %rd61, %rd3;
	shl.b64 	%rd63, %rd62, 2;
	add.s64 	%rd64, %rd1, %rd63;
	ld.global.nc.u32 	%r91, [%rd64];
	and.b32  	%r92, %r91, %r88;
	ld.global.nc.u32 	%r93, [%rd137+20];
	mul.lo.s32 	%r94, %r93, %r30;
	cvt.u64.u32 	%rd65, %r94;
	add.s64 	%rd66, %rd65, %rd3;
	shl.b64 	%rd67, %rd66, 2;
	add.s64 	%rd68, %rd1, %rd67;
	ld.global.nc.u32 	%r95, [%rd68];
	and.b32  	%r96, %r95, %r92;
	ld.global.nc.u32 	%r97, [%rd137+24];
	mul.lo.s32 	%r98, %r97, %r30;
	cvt.u64.u32 	%rd69, %r98;
	add.s64 	%rd70, %rd69, %rd3;
	shl.b64 	%rd71, %rd70, 2;
	add.s64 	%rd72, %rd1, %rd71;
	ld.global.nc.u32 	%r99, [%rd72];
	and.b32  	%r100, %r99, %r96;
	ld.global.nc.u32 	%r101, [%rd137+28];
	mul.lo.s32 	%r102, %r101, %r30;
	cvt.u64.u32 	%rd73, %r102;
	add.s64 	%rd74, %rd73, %rd3;
	shl.b64 	%rd75, %rd74, 2;
	add.s64 	%rd76, %rd1, %rd75;
	ld.global.nc.u32 	%r103, [%rd76];
	and.b32  	%r168, %r103, %r100;
	add.s32 	%r155, %r155, 16;
	add.s64 	%rd137, %rd137, 64;
	setp.ne.s32 	%p4, %r155, 0;
	@%p4 bra 	$L__BB0_4;
$L__BB0_5:
	setp.eq.s32 	%p5, %r2, 0;
	@%p5 bra 	$L__BB0_14;
	and.b32  	%r12, %r31, 7;
	setp.lt.u32 	%p6, %r2, 8;
	@%p6 bra 	$L__BB0_8;
	mul.wide.u32 	%rd77, %r161, 4;
	add.s64 	%rd78, %rd2, %rd77;
	ld.global.nc.u32 	%r105, [%rd78];
	mul.lo.s32 	%r106, %r105, %r30;
	cvt.u64.u32 	%rd79, %r106;
	add.s64 	%rd80, %rd79, %rd3;
	shl.b64 	%rd81, %rd80, 2;
	add.s64 	%rd82, %rd1, %rd81;
	ld.global.nc.u32 	%r107, [%rd82];
	ld.global.nc.u32 	%r108, [%rd78+4];
	mul.lo.s32 	%r109, %r108, %r30;
	cvt.u64.u32 	%rd83, %r109;
	add.s64 	%rd84, %rd83, %rd3;
	shl.b64 	%rd85, %rd84, 2;
	add.s64 	%rd86, %rd1, %rd85;
	ld.global.nc.u32 	%r110, [%rd86];
	and.b32  	%r111, %r107, %r110;
	ld.global.nc.u32 	%r112, [%rd78+8];
	mul.lo.s32 	%r113, %r112, %r30;
	cvt.u64.u32 	%rd87, %r113;
	add.s64 	%rd88, %rd87, %rd3;
	shl.b64 	%rd89, %rd88, 2;
	add.s64 	%rd90, %rd1, %rd89;
	ld.global.nc.u32 	%r114, [%rd90];
	and.b32  	%r115, %r111, %r114;
	ld.global.nc.u32 	%r116, [%rd78+12];
	mul.lo.s32 	%r117, %r116, %r30;
	cvt.u64.u32 	%rd91, %r117;
	add.s64 	%rd92, %rd91, %rd3;
	shl.b64 	%rd93, %rd92, 2;
	add.s64 	%rd94, %rd1, %rd93;
	ld.global.nc.u32 	%r118, [%rd94];
	and.b32  	%r119, %r115, %r118;
	ld.global.nc.u32 	%r120, [%rd78+16];
	mul.lo.s32 	%r121, %r120, %r30;
	cvt.u64.u32 	%rd95, %r121;
	add.s64 	%rd96, %rd95, %rd3;
	shl.b64 	%rd97, %rd96, 2;
	add.s64 	%rd98, %rd1, %rd97;
	ld.global.nc.u32 	%r122, [%rd98];
	and.b32  	%r123, %r119, %r122;
	ld.global.nc.u32 	%r124, [%rd78+20];
	mul.lo.s32 	%r125, %r124, %r30;
	cvt.u64.u32 	%rd99, %r125;
	add.s64 	%rd100, %rd99, %rd3;
	shl.b64 	%rd101, %rd100, 2;
	add.s64 	%rd102, %rd1, %rd101;
	ld.global.nc.u32 	%r126, [%rd102];
	and.b32  	%r127, %r123, %r126;
	ld.global.nc.u32 	%r128, [%rd78+24];
	mul.lo.s32 	%r129, %r128, %r30;
	cvt.u64.u32 	%rd103, %r129;
	add.s64 	%rd104, %rd103, %rd3;
	shl.b64 	%rd105, %rd104, 2;
	add.s64 	%rd106, %rd1, %rd105;
	ld.global.nc.u32 	%r130, [%rd106];
	and.b32  	%r131, %r127, %r130;
	ld.global.nc.u32 	%r132, [%rd78+28];
	mul.lo.s32 	%r133, %r132, %r30;
	cvt.u64.u32 	%rd107, %r133;
	add.s64 	%rd108, %rd107, %rd3;
	shl.b64 	%rd109, %rd108, 2;
	add.s64 	%rd110, %rd1, %rd109;
	ld.global.nc.u32 	%r134, [%rd110];
	and.b32  	%r135, %r131, %r134;
	and.b32  	%r168, %r135, %r168;
	add.s32 	%r161, %r161, 8;
$L__BB0_8:
	setp.eq.s32 	%p7, %r12, 0;
	@%p7 bra 	$L__BB0_14;
	and.b32  	%r18, %r31, 3;
	setp.lt.u32 	%p8, %r12, 4;
	@%p8 bra 	$L__BB0_11;
	mul.wide.u32 	%rd111, %r161, 4;
	add.s64 	%rd112, %rd2, %rd111;
	ld.global.nc.u32 	%r137, [%rd112];
	mul.lo.s32 	%r138, %r137, %r30;
	cvt.u64.u32 	%rd113, %r138;
	add.s64 	%rd114, %rd113, %rd3;
	shl.b64 	%rd115, %rd114, 2;
	add.s64 	%rd116, %rd1, %rd115;
	ld.global.nc.u32 	%r139, [%rd116];
	ld.global.nc.u32 	%r140, [%rd112+4];
	mul.lo.s32 	%r141, %r140, %r30;
	cvt.u64.u32 	%rd117, %r141;
	add.s64 	%rd118, %rd117, %rd3;
	shl.b64 	%rd119, %rd118, 2;
	add.s64 	%rd120, %rd1, %rd119;
	ld.global.nc.u32 	%r142, [%rd120];
	and.b32  	%r143, %r139, %r142;
	ld.global.nc.u32 	%r144, [%rd112+8];
	mul.lo.s32 	%r145, %r144, %r30;
	cvt.u64.u32 	%rd121, %r145;
	add.s64 	%rd122, %rd121, %rd3;
	shl.b64 	%rd123, %rd122, 2;
	add.s64 	%rd124, %rd1, %rd123;
	ld.global.nc.u32 	%r146, [%rd124];
	and.b32  	%r147, %r143, %r146;
	ld.global.nc.u32 	%r148, [%rd112+12];
	mul.lo.s32 	%r149, %r148, %r30;
	cvt.u64.u32 	%rd125, %r149;
	add.s64 	%rd126, %rd125, %rd3;
	shl.b64 	%rd127, %rd126, 2;
	add.s64 	%rd128, %rd1, %rd127;
	ld.global.nc.u32 	%r150, [%rd128];
	and.b32  	%r151, %r147, %r150;
	and.b32  	%r168, %r151, %r168;
	add.s32 	%r161, %r161, 4;
$L__BB0_11:
	setp.eq.s32 	%p9, %r18, 0;
	@%p9 bra 	$L__BB0_14;
	mul.wide.u32 	%rd129, %r161, 4;
	add.s64 	%rd138, %rd2, %rd129;
	neg.s32 	%r166, %r18;
$L__BB0_13:
	.pragma "nounroll";
	ld.global.nc.u32 	%r152, [%rd138];
	mul.lo.s32 	%r153, %r152, %r30;
	cvt.u64.u32 	%rd130, %r153;
	add.s64 	%rd131, %rd130, %rd3;
	shl.b64 	%rd132, %rd131, 2;
	add.s64 	%rd133, %rd1, %rd132;
	ld.global.nc.u32 	%r154, [%rd133];
	and.b32  	%r168, %r154, %r168;
	add.s64 	%rd138, %rd138, 4;
	add.s32 	%r166, %r166, 1;
	setp.ne.s32 	%p10, %r166, 0;
	@%p10 bra 	$L__BB0_13;
$L__BB0_14:
	cvta.to.global.u64 	%rd134, %rd10;
	mul.wide.u32 	%rd135, %r1, 4;
	add.s64 	%rd136, %rd134, %rd135;
	st.global.u32 	[%rd136], %r168;
$L__BB0_15:
	ret;

}


// ===== COMPILED SASS (sm_100) =====

	.target	sm_100

	.elftype	@"ET_EXEC"


//--------------------- .note.nv.tkinfo           --------------------------
	.section	.note.nv.tkinfo,"",@"SHT_NOTE"
	.sectionflags	@"SHF_NOTE_NV_TKINFO"
	.tkinfo
        /*0018*/ 	.word	0x00000002
        /*0030*/ 	.string	""
        /*0030*/ 	.string	"ptxas"
        /*0030*/ 	.string	"Cuda compilation tools, release 13.0, V13.0.88"
        /*0030*/ 	.string	"Build cuda_13.0.r13.0/compiler.36424714_0"
        /*0030*/ 	.string	"-arch sm_100 -m 64 "



//--------------------- .note.nv.cuinfo           --------------------------
	.section	.note.nv.cuinfo,"",@"SHT_NOTE"
	.sectionflags	@"SHF_NOTE_NV_CUINFO"
        /*0018*/ 	.short	0x0002
        /*001a*/ 	.short	0x0064
        /*001c*/ 	.short	0x0082
	.zero		2


//--------------------- .nv.info                  --------------------------
	.section	.nv.info,"",@"SHT_CUDA_INFO"
	.align	4


	//----- nvinfo : EIATTR_REGCOUNT
	.align		4
        /*0000*/ 	.byte	0x04, 0x2f
        /*0002*/ 	.short	(.L_1 - .L_0)
	.align		4
.L_0:
        /*0004*/ 	.word	index@(_Z11queryKernelPjjjS_jS_jj)
        /*0008*/ 	.word	0x00000020


	//----- nvinfo : EIATTR_FRAME_SIZE
	.align		4
.L_1:
        /*000c*/ 	.byte	0x04, 0x11
        /*000e*/ 	.short	(.L_3 - .L_2)
	.align		4
.L_2:
        /*0010*/ 	.word	index@(_Z11queryKernelPjjjS_jS_jj)
        /*0014*/ 	.word	0x00000000


	//----- nvinfo : EIATTR_MIN_STACK_SIZE
	.align		4
.L_3:
        /*0018*/ 	.byte	0x04, 0x12
        /*001a*/ 	.short	(.L_5 - .L_4)
	.align		4
.L_4:
        /*001c*/ 	.word	index@(_Z11queryKernelPjjjS_jS_jj)
        /*0020*/ 	.word	0x00000000
.L_5:


//--------------------- .nv.compat                --------------------------
	.section	.nv.compat,"",@"SHT_CUDA_COMPAT_INFO"
	.align	4
        /*0000*/ 	.byte	0x02, 0x09, 0x00, 0x00, 0x02, 0x02, 0x01, 0x00, 0x02, 0x05, 0x05, 0x00, 0x03, 0x07, 0x01, 0x01
        /*0010*/ 	.byte	0x02, 0x03, 0x00, 0x00, 0x02, 0x06, 0x01, 0x00, 0x04, 0x0b, 0x08, 0x00, 0x09, 0x00, 0x00, 0x00
        /*0020*/ 	.byte	0x00, 0x00, 0x00, 0x00


//--------------------- .nv.info._Z11queryKernelPjjjS_jS_jj --------------------------
	.section	.nv.info._Z11queryKernelPjjjS_jS_jj,"",@"SHT_CUDA_INFO"
	.sectionflags	@""
	.align	4


	//----- nvinfo : EIATTR_CUDA_API_VERSION
	.align		4
        /*0000*/ 	.byte	0x04, 0x37
        /*0002*/ 	.short	(.L_7 - .L_6)
.L_6:
        /*0004*/ 	.word	0x00000082


	//----- nvinfo : EIATTR_KPARAM_INFO
	.align		4
.L_7:
        /*0008*/ 	.byte	0x04, 0x17
        /*000a*/ 	.short	(.L_9 - .L_8)
.L_8:
        /*000c*/ 	.word	0x00000000
        /*0010*/ 	.short	0x0007
        /*0012*/ 	.short	0x002c
        /*0014*/ 	.byte	0x00, 0xf0, 0x11, 0x00


	//----- nvinfo : EIATTR_KPARAM_INFO
	.align		4
.L_9:
        /*0018*/ 	.byte	0x04, 0x17
        /*001a*/ 	.short	(.L_11 - .L_10)
.L_10:
        /*001c*/ 	.word	0x00000000
        /*0020*/ 	.short	0x0006
        /*0022*/ 	.short	0x0028
        /*0024*/ 	.byte	0x00, 0xf0, 0x11, 0x00


	//----- nvinfo : EIATTR_KPARAM_INFO
	.align		4
.L_11:
        /*0028*/ 	.byte	0x04, 0x17
        /*002a*/ 	.short	(.L_13 - .L_12)
.L_12:
        /*002c*/ 	.word	0x00000000
        /*0030*/ 	.short	0x0005
        /*0032*/ 	.short	0x0020
        /*0034*/ 	.byte	0x00, 0xf5, 0x21, 0x00


	//----- nvinfo : EIATTR_KPARAM_INFO
	.align		4
.L_13:
        /*0038*/ 	.byte	0x04, 0x17
        /*003a*/ 	.short	(.L_15 - .L_14)
.L_14:
        /*003c*/ 	.word	0x00000000
        /*0040*/ 	.short	0x0004
        /*0042*/ 	.short	0x0018
        /*0044*/ 	.byte	0x00, 0xf0, 0x11, 0x00


	//----- nvinfo : EIATTR_KPARAM_INFO
	.align		4
.L_15:
        /*0048*/ 	.byte	0x04, 0x17
        /*004a*/ 	.short	(.L_17 - .L_16)
.L_16:
        /*004c*/ 	.word	0x00000000
        /*0050*/ 	.short	0x0003
        /*0052*/ 	.short	0x0010
        /*0054*/ 	.byte	0x00, 0xf5, 0x21, 0x00


	//----- nvinfo : EIATTR_KPARAM_INFO
	.align		4
.L_17:
        /*0058*/ 	.byte	0x04, 0x17
        /*005a*/ 	.short	(.L_19 - .L_18)
.L_18:
        /*005c*/ 	.word	0x00000000
        /*0060*/ 	.short	0x0002
        /*0062*/ 	.short	0x000c
        /*0064*/ 	.byte	0x00, 0xf0, 0x11, 0x00


	//----- nvinfo : EIATTR_KPARAM_INFO
	.align		4
.L_19:
        /*0068*/ 	.byte	0x04, 0x17
        /*006a*/ 	.short	(.L_21 - .L_20)
.L_20:
        /*006c*/ 	.word	0x00000000
        /*0070*/ 	.short	0x0001
        /*0072*/ 	.short	0x0008
        /*0074*/ 	.byte	0x00, 0xf0, 0x11, 0x00


	//----- nvinfo : EIATTR_KPARAM_INFO
	.align		4
.L_21:
        /*0078*/ 	.byte	0x04, 0x17
        /*007a*/ 	.short	(.L_23 - .L_22)
.L_22:
        /*007c*/ 	.word	0x00000000
        /*0080*/ 	.short	0x0000
        /*0082*/ 	.short	0x0000
        /*0084*/ 	.byte	0x00, 0xf5, 0x21, 0x00


	//----- nvinfo : EIATTR_SPARSE_MMA_MASK
	.align		4
.L_23:
        /*0088*/ 	.byte	0x03, 0x50
        /*008a*/ 	.short	0x0000


	//----- nvinfo : EIATTR_MAXREG_COUNT
	.align		4
        /*008c*/ 	.byte	0x03, 0x1b
        /*008e*/ 	.short	0x00ff


	//----- nvinfo : EIATTR_MERCURY_ISA_VERSION
	.align		4
        /*0090*/ 	.byte	0x03, 0x5f
        /*0092*/ 	.short	0x0101


	//----- nvinfo : EIATTR_VRC_CTA_INIT_COUNT
	.align		4
        /*0094*/ 	.byte	0x02, 0x4a
	.zero		1
	.zero		1


	//----- nvinfo : EIATTR_EXIT_INSTR_OFFSETS
	.align		4
        /*0098*/ 	.byte	0x04, 0x1c
        /*009a*/ 	.short	(.L_25 - .L_24)


	//   ....[0]....
.L_24:
        /*009c*/ 	.word	0x00000070


	//   ....[1]....
        /*00a0*/ 	.word	0x000011f0


	//----- nvinfo : EIATTR_CBANK_PARAM_SIZE
	.align		4
.L_25:
        /*00a4*/ 	.byte	0x03, 0x19
        /*00a6*/ 	.short	0x0030


	//----- nvinfo : EIATTR_PARAM_CBANK
	.align		4
        /*00a8*/ 	.byte	0x04, 0x0a
        /*00aa*/ 	.short	(.L_27 - .L_26)
	.align		4
.L_26:
        /*00ac*/ 	.word	index@(.nv.constant0._Z11queryKernelPjjjS_jS_jj)
        /*00b0*/ 	.short	0x0380
        /*00b2*/ 	.short	0x0030


	//----- nvinfo : EIATTR_SW_WAR
	.align		4
.L_27:
        /*00b4*/ 	.byte	0x04, 0x36
        /*00b6*/ 	.short	(.L_29 - .L_28)
.L_28:
        /*00b8*/ 	.word	0x00000008
.L_29:


//--------------------- .nv.callgraph             --------------------------
	.section	.nv.callgraph,"",@"SHT_CUDA_CALLGRAPH"
	.align	4
	.sectionentsize	8
	.align		4
        /*0000*/ 	.word	0x00000000
	.align		4
        /*0004*/ 	.word	0xffffffff
	.align		4
        /*0008*/ 	.word	0x00000000
	.align		4
        /*000c*/ 	.word	0xfffffffe
	.align		4
        /*0010*/ 	.word	0x00000000
	.align		4
        /*0014*/ 	.word	0xfffffffd
	.align		4
        /*0018*/ 	.word	0x00000000
	.align		4
        /*001c*/ 	.word	0xfffffffc


//--------------------- .text._Z11queryKernelPjjjS_jS_jj --------------------------
	.section	.text._Z11queryKernelPjjjS_jS_jj,"ax",@progbits
	.align	128
        .global         _Z11queryKernelPjjjS_jS_jj
        .type           _Z11queryKernelPjjjS_jS_jj,@function
        .size           _Z11queryKernelPjjjS_jS_jj,(.L_x_7 - _Z11queryKernelPjjjS_jS_jj)
        .other          _Z11queryKernelPjjjS_jS_jj,@"STO_CUDA_ENTRY STV_DEFAULT"
_Z11queryKernelPjjjS_jS_jj:
.text._Z11queryKernelPjjjS_jS_jj:
[----:B------:R-:W-:Y:S01]  /*0000*/  LDC R1, c[0x0][0x37c] ;  /* 0x0000df00ff017b82 */ /* 0x000fe20000000800 */
[----:B------:R-:W0:Y:S07]  /*0010*/  S2R R0, SR_TID.X ;  /* 0x0000000000007919 */ /* 0x000e2e0000002100 */
[----:B------:R-:W0:Y:S01]  /*0020*/  S2UR UR4, SR_CTAID.X ;  /* 0x00000000000479c3 */ /* 0x000e220000002500 */
[----:B------:R-:W1:Y:S07]  /*0030*/  LDCU UR5, c[0x0][0x388] ;  /* 0x00007100ff0577ac */ /* 0x000e6e0008000800 */
[----:B------:R-:W0:Y:S02]  /*0040*/  LDC R3, c[0x0][0x360] ;  /* 0x0000d800ff037b82 */ /* 0x000e240000000800 */
[----:B0-----:R-:W-:-:S05]  /*0050*/  IMAD R0, R3, UR4, R0 ;  /* 0x0000000403007c24 */ /* 0x001fca000f8e0200 */
[----:B-1----:R-:W-:-:S13]  /*0060*/  ISETP.GE.U32.AND P0, PT, R0, UR5, PT ;  /* 0x0000000500007c0c */ /* 0x002fda000bf06070 */
[----:B------:R-:W-:Y:S05]  /*0070*/  @P0 EXIT ;  /* 0x000000000000094d */ /* 0x000fea0003800000 */
[----:B------:R-:W0:Y:S01]  /*0080*/  LDCU UR6, c[0x0][0x398] ;  /* 0x00007300ff0677ac */ /* 0x000e220008000800 */
[----:B------:R-:W-:Y:S01]  /*0090*/  IMAD.MOV.U32 R3, RZ, RZ, -0x1 ;  /* 0xffffffffff037424 */ /* 0x000fe200078e00ff */
[----:B------:R-:W1:Y:S01]  /*00a0*/  LDCU.64 UR10, c[0x0][0x358] ;  /* 0x00006b00ff0a77ac */ /* 0x000e620008000a00 */
[----:B0-----:R-:W-:-:S09]  /*00b0*/  UISETP.NE.AND UP0, UPT, UR6, URZ, UPT ;  /* 0x000000ff0600728c */ /* 0x001fd2000bf05270 */
[----:B-1----:R-:W-:Y:S05]  /*00c0*/  BRA.U !UP0, `(.L_x_0) ;  /* 0x00000011083c7547 */ /* 0x002fea000b800000 */
[----:B------:R-:W-:Y:S01]  /*00d0*/  UISETP.GE.U32.AND UP1, UPT, UR6, 0x10, UPT ;  /* 0x000000100600788c */ /* 0x000fe2000bf26070 */
[----:B------:R-:W-:Y:S01]  /*00e0*/  IMAD.MOV.U32 R3, RZ, RZ, -0x1 ;  /* 0xffffffffff037424 */ /* 0x000fe200078e00ff */
[----:B------:R-:W-:Y:S01]  /*00f0*/  ULOP3.LUT UR7, UR6, 0xf, URZ, 0xc0, !UPT ;  /* 0x0000000f06077892 */ /* 0x000fe2000f8ec0ff */
[----:B------:R-:W-:-:S03]  /*0100*/  IMAD.MOV.U32 R2, RZ, RZ, RZ ;  /* 0x000000ffff027224 */ /* 0x000fc600078e00ff */
[----:B------:R-:W-:-:S03]  /*0110*/  UISETP.NE.AND UP0, UPT, UR7, URZ, UPT ;  /* 0x000000ff0700728c */ /* 0x000fc6000bf05270 */
[----:B------:R-:W-:Y:S08]  /*0120*/  BRA.U !UP1, `(.L_x_1) ;  /* 0x0000000909207547 */ /* 0x000ff0000b800000 */
[----:B------:R-:W0:Y:S01]  /*0130*/  LDCU.64 UR4, c[0x0][0x390] ;  /* 0x00007200ff0477ac */ /* 0x000e220008000a00 */
[----:B------:R-:W-:Y:S01]  /*0140*/  IMAD.MOV.U32 R3, RZ, RZ, -0x1 ;  /* 0xffffffffff037424 */ /* 0x000fe200078e00ff */
[----:B------:R-:W-:Y:S01]  /*0150*/  ULOP3.LUT UR8, UR6, 0xfffffff0, URZ, 0xc0, !UPT ;  /* 0xfffffff006087892 */ /* 0x000fe2000f8ec0ff */
[----:B------:R-:W1:Y:S05]  /*0160*/  LDCU UR12, c[0x0][0x38c] ;  /* 0x00007180ff0c77ac */ /* 0x000e6a0008000800 */
[----:B------:R-:W-:Y:S01]  /*0170*/  IMAD.U32 R2, RZ, RZ, UR8 ;  /* 0x00000008ff027e24 */ /* 0x000fe2000f8e00ff */
[----:B------:R-:W2:Y:S01]  /*0180*/  LDCU.64 UR14, c[0x0][0x380] ;  /* 0x00007000ff0e77ac */ /* 0x000ea20008000a00 */
[----:B------:R-:W-:-:S02]  /*0190*/  UIADD3 UR9, UPT, UPT, -UR8, URZ, URZ ;  /* 0x000000ff08097290 */ /* 0x000fc4000fffe1ff */
[----:B0-----:R-:W-:-:S04]  /*01a0*/  UIADD3 UR4, UP1, UPT, UR4, 0x20, URZ ;  /* 0x0000002004047890 */ /* 0x001fc8000ff3e0ff */
[----:B------:R-:W-:Y:S02]  /*01b0*/  UIADD3.X UR5, UPT, UPT, URZ, UR5, URZ, UP1, !UPT ;  /* 0x00000005ff057290 */ /* 0x000fe40008ffe4ff */
[----:B------:R-:W-:-:S04]  /*01c0*/  IMAD.U32 R12, RZ, RZ, UR4 ;  /* 0x00000004ff0c7e24 */ /* 0x000fc8000f8e00ff */
[----:B-12---:R-:W-:-:S07]  /*01d0*/  IMAD.U32 R13, RZ, RZ, UR5 ;  /* 0x00000005ff0d7e24 */ /* 0x006fce000f8e00ff */
.L_x_2:
[----:B------:R-:W2:Y:S04]  /*01e0*/  LDG.E.CONSTANT R4, desc[UR10][R12.64+-0x20] ;  /* 0xffffe00a0c047981 */ /* 0x000ea8000c1e9900 */
[----:B------:R-:W3:Y:S04]  /*01f0*/  LDG.E.CONSTANT R7, desc[UR10][R12.64+-0x1c] ;  /* 0xffffe40a0c077981 */ /* 0x000ee8000c1e9900 */
[----:B------:R-:W4:Y:S04]  /*0200*/  LDG.E.CONSTANT R9, desc[UR10][R12.64+-0x18] ;  /* 0xffffe80a0c097981 */ /* 0x000f28000c1e9900 */
[----:B------:R-:W5:Y:S04]  /*0210*/  LDG.E.CONSTANT R6, desc[UR10][R12.64+-0x14] ;  /* 0xffffec0a0c067981 */ /* 0x000f68000c1e9900 */
        /* <DEDUP_REMOVED lines=11> */
[----:B------:R-:W5:Y:S01]  /*02d0*/  LDG.E.CONSTANT R25, desc[UR10][R12.64+0x18] ;  /* 0x0000180a0c197981 */ /* 0x000f62000c1e9900 */
[----:B--2---:R-:W-:-:S02]  /*02e0*/  IMAD R11, R4, UR12, RZ ;  /* 0x0000000c040b7c24 */ /* 0x004fc4000f8e02ff */
[----:B---3--:R-:W-:-:S03]  /*02f0*/  IMAD R17, R7, UR12, RZ ;  /* 0x0000000c07117c24 */ /* 0x008fc6000f8e02ff */
[-C--:B------:R-:W-:Y:S01]  /*0300*/  IADD3 R7, P0, PT, R11, R0.reuse, RZ ;  /* 0x000000000b077210 */ /* 0x080fe20007f1e0ff */
[----:B----4-:R-:W-:Y:S01]  /*0310*/  IMAD R9, R9, UR12, RZ ;  /* 0x0000000c09097c24 */ /* 0x010fe2000f8e02ff */
[----:B------:R-:W-:-:S03]  /*0320*/  IADD3 R10, P1, PT, R17, R0, RZ ;  /* 0x00000000110a7210 */ /* 0x000fc60007f3e0ff */
[----:B------:R-:W-:Y:S01]  /*0330*/  IMAD.X R17, RZ, RZ, RZ, P0 ;  /* 0x000000ffff117224 */ /* 0x000fe200000e06ff */
[----:B------:R-:W-:Y:S02]  /*0340*/  LEA R16, P0, R7, UR14, 0x2 ;  /* 0x0000000e07107c11 */ /* 0x000fe4000f8010ff */
[-C--:B------:R-:W-:Y:S01]  /*0350*/  IADD3 R4, P2, PT, R9, R0.reuse, RZ ;  /* 0x0000000009047210 */ /* 0x080fe20007f5e0ff */
[----:B------:R-:W-:Y:S01]  /*0360*/  IMAD.X R11, RZ, RZ, RZ, P1 ;  /* 0x000000ffff0b7224 */ /* 0x000fe200008e06ff */
[----:B------:R-:W-:Y:S01]  /*0370*/  LEA R18, P1, R10, UR14, 0x2 ;  /* 0x0000000e0a127c11 */ /* 0x000fe2000f8210ff */
[----:B-----5:R-:W-:Y:S01]  /*0380*/  IMAD R9, R6, UR12, RZ ;  /* 0x0000000c06097c24 */ /* 0x020fe2000f8e02ff */
[----:B------:R-:W-:Y:S01]  /*0390*/  LEA.HI.X R17, R7, UR15, R17, 0x2, P0 ;  /* 0x0000000f07117c11 */ /* 0x000fe200080f1411 */
[----:B------:R-:W-:Y:S01]  /*03a0*/  IMAD.X R7, RZ, RZ, RZ, P2 ;  /* 0x000000ffff077224 */ /* 0x000fe200010e06ff */
[----:B------:R-:W-:Y:S02]  /*03b0*/  LEA.HI.X R19, R10, UR15, R11, 0x2, P1 ;  /* 0x0000000f0a137c11 */ /* 0x000fe400088f140b */
[----:B------:R-:W-:Y:S01]  /*03c0*/  IADD3 R9, P1, PT, R9, R0, RZ ;  /* 0x0000000009097210 */ /* 0x000fe20007f3e0ff */
[----:B------:R-:W-:Y:S01]  /*03d0*/  IMAD R29, R5, UR12, RZ ;  /* 0x0000000c051d7c24 */ /* 0x000fe2000f8e02ff */
[C---:B------:R-:W-:Y:S01]  /*03e0*/  LEA R6, P0, R4.reuse, UR14, 0x2 ;  /* 0x0000000e04067c11 */ /* 0x040fe2000f8010ff */
[----:B------:R-:W2:Y:S02]  /*03f0*/  LDG.E.CONSTANT R10, desc[UR10][R18.64] ;  /* 0x0000000a120a7981 */ /* 0x000ea4000c1e9900 */
[----:B------:R-:W-:Y:S01]  /*0400*/  IMAD.X R21, RZ, RZ, RZ, P1 ;  /* 0x000000ffff157224 */ /* 0x000fe200008e06ff */
[----:B------:R-:W-:Y:S01]  /*0410*/  LEA.HI.X R7, R4, UR15, R7, 0x2, P0 ;  /* 0x0000000f04077c11 */ /* 0x000fe200080f1407 */
[----:B------:R-:W2:Y:S01]  /*0420*/  LDG.E.CONSTANT R11, desc[UR10][R16.64] ;  /* 0x0000000a100b7981 */ /* 0x000ea2000c1e9900 */
[----:B------:R-:W-:-:S04]  /*0430*/  LEA R4, P0, R9, UR14, 0x2 ;  /* 0x0000000e09047c11 */ /* 0x000fc8000f8010ff */
[----:B------:R-:W-:Y:S01]  /*0440*/  LEA.HI.X R5, R9, UR15, R21, 0x2, P0 ;  /* 0x0000000f09057c11 */ /* 0x000fe200080f1415 */
[----:B------:R-:W-:Y:S01]  /*0450*/  IMAD R21, R8, UR12, RZ ;  /* 0x0000000c08157c24 */ /* 0x000fe2000f8e02ff */
[-C--:B------:R-:W-:Y:S01]  /*0460*/  IADD3 R29, P0, PT, R29, R0.reuse, RZ ;  /* 0x000000001d1d7210 */ /* 0x080fe20007f1e0ff */
[----:B------:R-:W-:Y:S01]  /*0470*/  IMAD R14, R14, UR12, RZ ;  /* 0x0000000c0e0e7c24 */ /* 0x000fe2000f8e02ff */
[----:B------:R-:W3:Y:S04]  /*0480*/  LDG.E.CONSTANT R9, desc[UR10][R6.64] ;  /* 0x0000000a06097981 */ /* 0x000ee8000c1e9900 */
[----:B------:R0:W3:Y:S02]  /*0490*/  LDG.E.CONSTANT R8, desc[UR10][R4.64] ;  /* 0x0000000a04087981 */ /* 0x0000e4000c1e9900 */
[----:B0-----:R-:W-:Y:S01]  /*04a0*/  IADD3 R4, P1, PT, R21, R0, RZ ;  /* 0x0000000015047210 */ /* 0x001fe20007f3e0ff */
[----:B------:R-:W-:-:S02]  /*04b0*/  IMAD R21, R20, UR12, RZ ;  /* 0x0000000c14157c24 */ /* 0x000fc4000f8e02ff */
[----:B------:R-:W-:Y:S02]  /*04c0*/  IMAD.X R20, RZ, RZ, RZ, P0 ;  /* 0x000000ffff147224 */ /* 0x000fe400000e06ff */
[----:B------:R-:W-:Y:S01]  /*04d0*/  IMAD.X R19, RZ, RZ, RZ, P1 ;  /* 0x000000ffff137224 */ /* 0x000fe200008e06ff */
[C---:B------:R-:W-:Y:S02]  /*04e0*/  LEA R18, P1, R4.reuse, UR14, 0x2 ;  /* 0x0000000e04127c11 */ /* 0x040fe4000f8210ff */
[----:B------:R-:W-:Y:S02]  /*04f0*/  IADD3 R21, P2, PT, R21, R0, RZ ;  /* 0x0000000015157210 */ /* 0x000fe40007f5e0ff */
[C---:B------:R-:W-:Y:S02]  /*0500*/  LEA R16, P0, R29.reuse, UR14, 0x2 ;  /* 0x0000000e1d107c11 */ /* 0x040fe4000f8010ff */
[----:B------:R-:W-:Y:S01]  /*0510*/  LEA.HI.X R19, R4, UR15, R19, 0x2, P1 ;  /* 0x0000000f04137c11 */ /* 0x000fe200088f1413 */
[----:B------:R-:W-:Y:S01]  /*0520*/  IMAD.X R6, RZ, RZ, RZ, P2 ;  /* 0x000000ffff067224 */ /* 0x000fe200010e06ff */
[----:B------:R-:W-:-:S02]  /*0530*/  LEA.HI.X R17, R29, UR15, R20, 0x2, P0 ;  /* 0x0000000f1d117c11 */ /* 0x000fc400080f1414 */
[-C--:B------:R-:W-:Y:S02]  /*0540*/  IADD3 R4, P1, PT, R14, R0.reuse, RZ ;  /* 0x000000000e047210 */ /* 0x080fe40007f3e0ff */
[----:B------:R-:W-:Y:S01]  /*0550*/  LEA R20, P0, R21, UR14, 0x2 ;  /* 0x0000000e15147c11 */ /* 0x000fe2000f8010ff */
[----:B------:R-:W-:Y:S01]  /*0560*/  IMAD R29, R15, UR12, RZ ;  /* 0x0000000c0f1d7c24 */ /* 0x000fe2000f8e02ff */
[----:B------:R0:W4:Y:S01]  /*0570*/  LDG.E.CONSTANT R7, desc[UR10][R16.64] ;  /* 0x0000000a10077981 */ /* 0x000122000c1e9900 */
[----:B------:R-:W-:Y:S01]  /*0580*/  IMAD.X R5, RZ, RZ, RZ, P1 ;  /* 0x000000ffff057224 */ /* 0x000fe200008e06ff */
[----:B------:R-:W-:Y:S02]  /*0590*/  LEA.HI.X R21, R21, UR15, R6, 0x2, P0 ;  /* 0x0000000f15157c11 */ /* 0x000fe400080f1406 */
[C---:B------:R-:W-:Y:S01]  /*05a0*/  LEA R14, P0, R4.reuse, UR14, 0x2 ;  /* 0x0000000e040e7c11 */ /* 0x040fe2000f8010ff */
[----:B------:R-:W-:Y:S01]  /*05b0*/  IMAD R23, R23, UR12, RZ ;  /* 0x0000000c17177c24 */ /* 0x000fe2000f8e02ff */
[----:B------:R-:W4:Y:S02]  /*05c0*/  LDG.E.CONSTANT R6, desc[UR10][R18.64] ;  /* 0x0000000a12067981 */ /* 0x000f24000c1e9900 */
[----:B------:R-:W-:Y:S01]  /*05d0*/  LEA.HI.X R15, R4, UR15, R5, 0x2, P0 ;  /* 0x0000000f040f7c11 */ /* 0x000fe200080f1405 */
[----:B0-----:R-:W-:Y:S01]  /*05e0*/  IMAD R17, R28, UR12, RZ ;  /* 0x0000000c1c117c24 */ /* 0x001fe2000f8e02ff */
[-C--:B------:R-:W-:Y:S01]  /*05f0*/  IADD3 R28, P0, PT, R29, R0.reuse, RZ ;  /* 0x000000001d1c7210 */ /* 0x080fe20007f1e0ff */
[----:B------:R0:W5:Y:S01]  /*0600*/  LDG.E.CONSTANT R5, desc[UR10][R20.64] ;  /* 0x0000000a14057981 */ /* 0x000162000c1e9900 */
[----:B------:R-:W-:-:S02]  /*0610*/  IADD3 R23, P2, PT, R23, R0, RZ ;  /* 0x0000000017177210 */ /* 0x000fc40007f5e0ff */
[----:B------:R-:W-:Y:S01]  /*0620*/  IADD3 R29, P1, PT, R17, R0, RZ ;  /* 0x00000000111d7210 */ /* 0x000fe20007f3e0ff */
[----:B------:R-:W-:Y:S01]  /*0630*/  IMAD.X R17, RZ, RZ, RZ, P0 ;  /* 0x000000ffff117224 */ /* 0x000fe200000e06ff */
[C---:B------:R-:W-:Y:S01]  /*0640*/  LEA R16, P0, R28.reuse, UR14, 0x2 ;  /* 0x0000000e1c107c11 */ /* 0x040fe2000f8010ff */
[----:B------:R1:W5:Y:S03]  /*0650*/  LDG.E.CONSTANT R4, desc[UR10][R14.64] ;  /* 0x0000000a0e047981 */ /* 0x000366000c1e9900 */
[----:B------:R-:W-:Y:S01]  /*0660*/  LEA.HI.X R17, R28, UR15, R17, 0x2, P0 ;  /* 0x0000000f1c117c11 */ /* 0x000fe200080f1411 */
[----:B0-----:R-:W-:Y:S02]  /*0670*/  IMAD.X R20, RZ, RZ, RZ, P2 ;  /* 0x000000ffff147224 */ /* 0x001fe400010e06ff */
[----:B------:R-:W-:Y:S02]  /*0680*/  IMAD R21, R22, UR12, RZ ;  /* 0x0000000c16157c24 */ /* 0x000fe4000f8e02ff */
[----:B------:R-:W-:Y:S01]  /*0690*/  IMAD.X R19, RZ, RZ, RZ, P1 ;  /* 0x000000ffff137224 */ /* 0x000fe200008e06ff */
[----:B-1----:R-:W-:Y:S01]  /*06a0*/  LEA R14, P0, R23, UR14, 0x2 ;  /* 0x0000000e170e7c11 */ /* 0x002fe2000f8010ff */
[----:B------:R-:W-:Y:S01]  /*06b0*/  IMAD R28, R27, UR12, RZ ;  /* 0x0000000c1b1c7c24 */ /* 0x000fe2000f8e02ff */
[----:B------:R-:W-:Y:S01]  /*06c0*/  LEA R18, P1, R29, UR14, 0x2 ;  /* 0x0000000e1d127c11 */ /* 0x000fe2000f8210ff */
[----:B------:R0:W5:Y:S01]  /*06d0*/  LDG.E.CONSTANT R22, desc[UR10][R16.64] ;  /* 0x0000000a10167981 */ /* 0x000162000c1e9900 */
[----:B------:R-:W-:-:S02]  /*06e0*/  LEA.HI.X R15, R23, UR15, R20, 0x2, P0 ;  /* 0x0000000f170f7c11 */ /* 0x000fc400080f1414 */
[-C--:B------:R-:W-:Y:S02]  /*06f0*/  IADD3 R21, P0, PT, R21, R0.reuse, RZ ;  /* 0x0000000015157210 */ /* 0x080fe40007f1e0ff */
[----:B------:R-:W-:Y:S01]  /*0700*/  LEA.HI.X R19, R29, UR15, R19, 0x2, P1 ;  /* 0x0000000f1d137c11 */ /* 0x000fe200088f1413 */
[----:B------:R-:W-:Y:S01]  /*0710*/  IMAD R25, R25, UR12, RZ ;  /* 0x0000000c19197c24 */ /* 0x000fe2000f8e02ff */
[----:B------:R-:W5:Y:S01]  /*0720*/  LDG.E.CONSTANT R27, desc[UR10][R14.64] ;  /* 0x0000000a0e1b7981 */ /* 0x000f62000c1e9900 */
[----:B------:R-:W-:Y:S01]  /*0730*/  IMAD.X R29, RZ, RZ, RZ, P0 ;  /* 0x000000ffff1d7224 */ /* 0x000fe200000e06ff */
[C---:B------:R-:W-:Y:S02]  /*0740*/  LEA R20, P0, R21.reuse, UR14, 0x2 ;  /* 0x0000000e15147c11 */ /* 0x040fe4000f8010ff */
[----:B------:R-:W-:Y:S01]  /*0750*/  IADD3 R28, P1, PT, R28, R0, RZ ;  /* 0x000000001c1c7210 */ /* 0x000fe20007f3e0ff */
[----:B------:R1:W5:Y:S01]  /*0760*/  LDG.E.CONSTANT R23, desc[UR10][R18.64] ;  /* 0x0000000a12177981 */ /* 0x000362000c1e9900 */
[----:B------:R-:W-:Y:S01]  /*0770*/  LEA.HI.X R21, R21, UR15, R29, 0x2, P0 ;  /* 0x0000000f15157c11 */ /* 0x000fe200080f141d */
[----:B------:R-:W-:-:S02]  /*0780*/  IMAD R29, R26, UR12, RZ ;  /* 0x0000000c1a1d7c24 */ /* 0x000fc4000f8e02ff */
[----:B0-----:R-:W-:Y:S01]  /*0790*/  IMAD.X R17, RZ, RZ, RZ, P1 ;  /* 0x000000ffff117224 */ /* 0x001fe200008e06ff */
[----:B------:R-:W-:Y:S01]  /*07a0*/  LEA R16, P0, R28, UR14, 0x2 ;  /* 0x0000000e1c107c11 */ /* 0x000fe2000f8010ff */
[----:B------:R0:W5:Y:S01]  /*07b0*/  LDG.E.CONSTANT R26, desc[UR10][R20.64] ;  /* 0x0000000a141a7981 */ /* 0x000162000c1e9900 */
[----:B-1----:R-:W-:Y:S01]  /*07c0*/  IADD3 R18, P1, PT, R29, R0, RZ ;  /* 0x000000001d127210 */ /* 0x002fe20007f3e0ff */
[----:B------:R-:W-:Y:S01]  /*07d0*/  IMAD R29, R24, UR12, RZ ;  /* 0x0000000c181d7c24 */ /* 0x000fe2000f8e02ff */
[----:B------:R-:W-:-:S03]  /*07e0*/  LEA.HI.X R17, R28, UR15, R17, 0x2, P0 ;  /* 0x0000000f1c117c11 */ /* 0x000fc600080f1411 */
[----:B------:R-:W-:Y:S01]  /*07f0*/  IMAD.X R15, RZ, RZ, RZ, P1 ;  /* 0x000000ffff0f7224 */ /* 0x000fe200008e06ff */
[-C--:B------:R-:W-:Y:S01]  /*0800*/  IADD3 R24, P1, PT, R29, R0.reuse, RZ ;  /* 0x000000001d187210 */ /* 0x080fe20007f3e0ff */
[----:B------:R-:W5:Y:S01]  /*0810*/  LDG.E.CONSTANT R16, desc[UR10][R16.64] ;  /* 0x0000000a10107981 */ /* 0x000f62000c1e9900 */
[----:B------:R-:W-:Y:S02]  /*0820*/  IADD3 R19, P2, PT, R25, R0, RZ ;  /* 0x0000000019137210 */ /* 0x000fe40007f5e0ff */
[----:B------:R-:W-:Y:S01]  /*0830*/  LEA R14, P0, R18, UR14, 0x2 ;  /* 0x0000000e120e7c11 */ /* 0x000fe2000f8010ff */
[----:B0-----:R-:W-:Y:S01]  /*0840*/  IMAD.X R21, RZ, RZ, RZ, P1 ;  /* 0x000000ffff157224 */ /* 0x001fe200008e06ff */
[----:B------:R-:W-:Y:S01]  /*0850*/  LEA R20, P1, R24, UR14, 0x2 ;  /* 0x0000000e18147c11 */ /* 0x000fe2000f8210ff */
[----:B------:R-:W-:Y:S01]  /*0860*/  IMAD.X R28, RZ, RZ, RZ, P2 ;  /* 0x000000ffff1c7224 */ /* 0x000fe200010e06ff */
[----:B------:R-:W-:Y:S02]  /*0870*/  LEA.HI.X R15, R18, UR15, R15, 0x2, P0 ;  /* 0x0000000f120f7c11 */ /* 0x000fe400080f140f */
[----:B------:R-:W-:-:S02]  /*0880*/  LEA R18, P0, R19, UR14, 0x2 ;  /* 0x0000000e13127c11 */ /* 0x000fc4000f8010ff */
[----:B------:R-:W-:Y:S02]  /*0890*/  LEA.HI.X R21, R24, UR15, R21, 0x2, P1 ;  /* 0x0000000f18157c11 */ /* 0x000fe400088f1415 */
[----:B------:R-:W-:Y:S01]  /*08a0*/  LEA.HI.X R19, R19, UR15, R28, 0x2, P0 ;  /* 0x0000000f13137c11 */ /* 0x000fe200080f141c */
[----:B------:R-:W5:Y:S04]  /*08b0*/  LDG.E.CONSTANT R15, desc[UR10][R14.64] ;  /* 0x0000000a0e0f7981 */ /* 0x000f68000c1e9900 */
[----:B------:R-:W5:Y:S04]  /*08c0*/  LDG.E.CONSTANT R18, desc[UR10][R18.64] ;  /* 0x0000000a12127981 */ /* 0x000f68000c1e9900 */
[----:B------:R-:W5:Y:S01]  /*08d0*/  LDG.E.CONSTANT R21, desc[UR10][R20.64] ;  /* 0x0000000a14157981 */ /* 0x000f62000c1e9900 */
[----:B------:R-:W-:-:S04]  /*08e0*/  UIADD3 UR9, UPT, UPT, UR9, 0x10, URZ ;  /* 0x0000001009097890 */ /* 0x000fc8000fffe0ff */
[----:B------:R-:W-:Y:S01]  /*08f0*/  UISETP.NE.AND UP1, UPT, UR9, URZ, UPT ;  /* 0x000000ff0900728c */ /* 0x000fe2000bf25270 */
[----:B------:R-:W-:-:S05]  /*0900*/  IADD3 R12, P0, PT, R12, 0x40, RZ ;  /* 0x000000400c0c7810 */ /* 0x000fca0007f1e0ff */
[----:B------:R-:W-:Y:S01]  /*0910*/  IMAD.X R13, RZ, RZ, R13, P0 ;  /* 0x000000ffff0d7224 */ /* 0x000fe200000e060d */
[----:B--2---:R-:W-:-:S04]  /*0920*/  LOP3.LUT R10, R10, R11, R3, 0x80, !PT ;  /* 0x0000000b0a0a7212 */ /* 0x004fc800078e8003 */
[----:B---3--:R-:W-:-:S04]  /*0930*/  LOP3.LUT R8, R8, R9, R10, 0x80, !PT ;  /* 0x0000000908087212 */ /* 0x008fc800078e800a */
[----:B----4-:R-:W-:-:S04]  /*0940*/  LOP3.LUT R6, R6, R7, R8, 0x80, !PT ;  /* 0x0000000706067212 */ /* 0x010fc800078e8008 */
[----:B-----5:R-:W-:-:S04]  /*0950*/  LOP3.LUT R4, R4, R5, R6, 0x80, !PT ;  /* 0x0000000504047212 */ /* 0x020fc800078e8006 */
[----:B------:R-:W-:-:S04]  /*0960*/  LOP3.LUT R4, R23, R22, R4, 0x80, !PT ;  /* 0x0000001617047212 */ /* 0x000fc800078e8004 */
[----:B------:R-:W-:-:S04]  /*0970*/  LOP3.LUT R4, R26, R27, R4, 0x80, !PT ;  /* 0x0000001b1a047212 */ /* 0x000fc800078e8004 */
[----:B------:R-:W-:-:S04]  /*0980*/  LOP3.LUT R4, R15, R16, R4, 0x80, !PT ;  /* 0x000000100f047212 */ /* 0x000fc800078e8004 */
[----:B------:R-:W-:Y:S01]  /*0990*/  LOP3.LUT R3, R21, R18, R4, 0x80, !PT ;  /* 0x0000001215037212 */ /* 0x000fe200078e8004 */
[----:B------:R-:W-:Y:S06]  /*09a0*/  BRA.U UP1, `(.L_x_2) ;  /* 0xfffffff9010c7547 */ /* 0x000fec000b83ffff */
.L_x_1:
[----:B------:R-:W-:Y:S05]  /*09b0*/  BRA.U !UP0, `(.L_x_0) ;  /* 0x0000000908007547 */ /* 0x000fea000b800000 */
[----:B------:R-:W-:Y:S02]  /*09c0*/  UISETP.GE.U32.AND UP0, UPT, UR7, 0x8, UPT ;  /* 0x000000080700788c */ /* 0x000fe4000bf06070 */
[----:B------:R-:W-:-:S04]  /*09d0*/  ULOP3.LUT UR5, UR6, 0x7, URZ, 0xc0, !UPT ;  /* 0x0000000706057892 */ /* 0x000fc8000f8ec0ff */
[----:B------:R-:W-:-:S03]  /*09e0*/  UISETP.NE.AND UP1, UPT, UR5, URZ, UPT ;  /* 0x000000ff0500728c */ /* 0x000fc6000bf25270 */
[----:B------:R-:W-:Y:S08]  /*09f0*/  BRA.U !UP0, `(.L_x_3) ;  /* 0x0000000508047547 */ /* 0x000ff0000b800000 */
[----:B------:R-:W0:Y:S01]  /*0a00*/  LDC.64 R4, c[0x0][0x390] ;  /* 0x0000e400ff047b82 */ /* 0x000e220000000a00 */
[----:B------:R-:W1:Y:S01]  /*0a10*/  LDCU UR4, c[0x0][0x38c] ;  /* 0x00007180ff0477ac */ /* 0x000e620008000800 */
[----:B------:R-:W2:Y:S01]  /*0a20*/  LDCU.64 UR8, c[0x0][0x380] ;  /* 0x00007000ff0877ac */ /* 0x000ea20008000a00 */
[----:B0-----:R-:W-:-:S05]  /*0a30*/  IMAD.WIDE.U32 R4, R2, 0x4, R4 ;  /* 0x0000000402047825 */ /* 0x001fca00078e0004 */
[----:B------:R-:W1:Y:S04]  /*0a40*/  LDG.E.CONSTANT R6, desc[UR10][R4.64] ;  /* 0x0000000a04067981 */ /* 0x000e68000c1e9900 */
[----:B------:R-:W3:Y:S04]  /*0a50*/  LDG.E.CONSTANT R8, desc[UR10][R4.64+0x8] ;  /* 0x0000080a04087981 */ /* 0x000ee8000c1e9900 */
[----:B------:R-:W4:Y:S04]  /*0a60*/  LDG.E.CONSTANT R7, desc[UR10][R4.64+0x4] ;  /* 0x0000040a04077981 */ /* 0x000f28000c1e9900 */
[----:B------:R-:W5:Y:S04]  /*0a70*/  LDG.E.CONSTANT R9, desc[UR10][R4.64+0xc] ;  /* 0x00000c0a04097981 */ /* 0x000f68000c1e9900 */
[----:B------:R-:W2:Y:S04]  /*0a80*/  LDG.E.CONSTANT R17, desc[UR10][R4.64+0x10] ;  /* 0x0000100a04117981 */ /* 0x000ea8000c1e9900 */
[----:B------:R-:W2:Y:S04]  /*0a90*/  LDG.E.CONSTANT R13, desc[UR10][R4.64+0x18] ;  /* 0x0000180a040d7981 */ /* 0x000ea8000c1e9900 */
[----:B------:R-:W2:Y:S04]  /*0aa0*/  LDG.E.CONSTANT R16, desc[UR10][R4.64+0x14] ;  /* 0x0000140a04107981 */ /* 0x000ea8000c1e9900 */
[----:B------:R0:W2:Y:S01]  /*0ab0*/  LDG.E.CONSTANT R12, desc[UR10][R4.64+0x1c] ;  /* 0x00001c0a040c7981 */ /* 0x0000a2000c1e9900 */
[----:B-1----:R-:W-:-:S02]  /*0ac0*/  IMAD R11, R6, UR4, RZ ;  /* 0x00000004060b7c24 */ /* 0x002fc4000f8e02ff */
[----:B---3--:R-:W-:-:S03]  /*0ad0*/  IMAD R15, R8, UR4, RZ ;  /* 0x00000004080f7c24 */ /* 0x008fc6000f8e02ff */
[-C--:B------:R-:W-:Y:S01]  /*0ae0*/  IADD3 R11, P1, PT, R11, R0.reuse, RZ ;  /* 0x000000000b0b7210 */ /* 0x080fe20007f3e0ff */
[----:B----4-:R-:W-:Y:S01]  /*0af0*/  IMAD R7, R7, UR4, RZ ;  /* 0x0000000407077c24 */ /* 0x010fe2000f8e02ff */
[----:B------:R-:W-:Y:S01]  /*0b00*/  IADD3 R6, P0, PT, R15, R0, RZ ;  /* 0x000000000f067210 */ /* 0x000fe20007f1e0ff */
[----:B-----5:R-:W-:-:S03]  /*0b10*/  IMAD R19, R9, UR4, RZ ;  /* 0x0000000409137c24 */ /* 0x020fc6000f8e02ff */
[-C--:B------:R-:W-:Y:S01]  /*0b20*/  IADD3 R9, P2, PT, R7, R0.reuse, RZ ;  /* 0x0000000007097210 */ /* 0x080fe20007f5e0ff */
[----:B------:R-:W-:Y:S01]  /*0b30*/  IMAD.X R18, RZ, RZ, RZ, P1 ;  /* 0x000000ffff127224 */ /* 0x000fe200008e06ff */
[----:B--2---:R-:W-:Y:S01]  /*0b40*/  LEA R10, P1, R11, UR8, 0x2 ;  /* 0x000000080b0a7c11 */ /* 0x004fe2000f8210ff */
[----:B0-----:R-:W-:Y:S01]  /*0b50*/  IMAD.X R5, RZ, RZ, RZ, P0 ;  /* 0x000000ffff057224 */ /* 0x001fe200000e06ff */
[-C--:B------:R-:W-:Y:S02]  /*0b60*/  IADD3 R7, P3, PT, R19, R0.reuse, RZ ;  /* 0x0000000013077210 */ /* 0x080fe40007f7e0ff */
[C---:B------:R-:W-:Y:S01]  /*0b70*/  LEA R14, P0, R6.reuse, UR8, 0x2 ;  /* 0x00000008060e7c11 */ /* 0x040fe2000f8010ff */
[----:B------:R-:W-:Y:S01]  /*0b80*/  IMAD R17, R17, UR4, RZ ;  /* 0x0000000411117c24 */ /* 0x000fe2000f8e02ff */
[----:B------:R-:W-:Y:S01]  /*0b90*/  LEA.HI.X R11, R11, UR9, R18, 0x2, P1 ;  /* 0x000000090b0b7c11 */ /* 0x000fe200088f1412 */
[----:B------:R-:W-:Y:S01]  /*0ba0*/  IMAD.X R18, RZ, RZ, RZ, P3 ;  /* 0x000000ffff127224 */ /* 0x000fe200018e06ff */
[----:B------:R-:W-:Y:S01]  /*0bb0*/  LEA.HI.X R15, R6, UR9, R5, 0x2, P0 ;  /* 0x00000009060f7c11 */ /* 0x000fe200080f1405 */
[----:B------:R-:W-:Y:S01]  /*0bc0*/  IMAD.X R4, RZ, RZ, RZ, P2 ;  /* 0x000000ffff047224 */ /* 0x000fe200010e06ff */
[----:B------:R-:W-:Y:S01]  /*0bd0*/  LEA R6, P0, R7, UR8, 0x2 ;  /* 0x0000000807067c11 */ /* 0x000fe2000f8010ff */
[----:B------:R-:W-:Y:S01]  /*0be0*/  IMAD R21, R13, UR4, RZ ;  /* 0x000000040d157c24 */ /* 0x000fe2000f8e02ff */
[----:B------:R-:W-:Y:S01]  /*0bf0*/  LEA R8, P2, R9, UR8, 0x2 ;  /* 0x0000000809087c11 */ /* 0x000fe2000f8410ff */
[----:B------:R-:W-:Y:S01]  /*0c00*/  IMAD R19, R16, UR4, RZ ;  /* 0x0000000410137c24 */ /* 0x000fe2000f8e02ff */
[----:B------:R-:W-:Y:S01]  /*0c10*/  IADD3 R13, P1, PT, R17, R0, RZ ;  /* 0x00000000110d7210 */ /* 0x000fe20007f3e0ff */
[----:B------:R-:W-:Y:S01]  /*0c20*/  IMAD R23, R12, UR4, RZ ;  /* 0x000000040c177c24 */ /* 0x000fe2000f8e02ff */
[----:B------:R-:W-:Y:S01]  /*0c30*/  LEA.HI.X R7, R7, UR9, R18, 0x2, P0 ;  /* 0x0000000907077c11 */ /* 0x000fe200080f1412 */
[----:B------:R-:W2:Y:S01]  /*0c40*/  LDG.E.CONSTANT R14, desc[UR10][R14.64] ;  /* 0x0000000a0e0e7981 */ /* 0x000ea2000c1e9900 */
[----:B------:R-:W-:-:S02]  /*0c50*/  LEA.HI.X R9, R9, UR9, R4, 0x2, P2 ;  /* 0x0000000909097c11 */ /* 0x000fc400090f1404 */
[-C--:B------:R-:W-:Y:S01]  /*0c60*/  IADD3 R17, P0, PT, R21, R0.reuse, RZ ;  /* 0x0000000015117210 */ /* 0x080fe20007f1e0ff */
[----:B------:R-:W-:Y:S01]  /*0c70*/  IMAD.X R22, RZ, RZ, RZ, P1 ;  /* 0x000000ffff167224 */ /* 0x000fe200008e06ff */
[----:B------:R-:W-:Y:S01]  /*0c80*/  IADD3 R19, P2, PT, R19, R0, RZ ;  /* 0x0000000013137210 */ /* 0x000fe20007f5e0ff */
[----:B------:R0:W2:Y:S01]  /*0c90*/  LDG.E.CONSTANT R5, desc[UR10][R8.64] ;  /* 0x0000000a08057981 */ /* 0x0000a2000c1e9900 */
[C---:B------:R-:W-:Y:S01]  /*0ca0*/  LEA R12, P1, R13.reuse, UR8, 0x2 ;  /* 0x000000080d0c7c11 */ /* 0x040fe2000f8210ff */
[----:B------:R-:W-:Y:S02]  /*0cb0*/  IMAD.X R18, RZ, RZ, RZ, P0 ;  /* 0x000000ffff127224 */ /* 0x000fe400000e06ff */
[----:B------:R1:W3:Y:S01]  /*0cc0*/  LDG.E.CONSTANT R16, desc[UR10][R6.64] ;  /* 0x0000000a06107981 */ /* 0x0002e2000c1e9900 */
[----:B------:R-:W-:Y:S01]  /*0cd0*/  IMAD.X R20, RZ, RZ, RZ, P2 ;  /* 0x000000ffff147224 */ /* 0x000fe200010e06ff */
[----:B------:R-:W-:Y:S02]  /*0ce0*/  LEA.HI.X R13, R13, UR9, R22, 0x2, P1 ;  /* 0x000000090d0d7c11 */ /* 0x000fe400088f1416 */
[----:B------:R4:W2:Y:S01]  /*0cf0*/  LDG.E.CONSTANT R4, desc[UR10][R10.64] ;  /* 0x0000000a0a047981 */ /* 0x0008a2000c1e9900 */
[----:B0-----:R-:W-:-:S03]  /*0d00*/  LEA R8, P0, R17, UR8, 0x2 ;  /* 0x0000000811087c11 */ /* 0x001fc6000f8010ff */
[----:B------:R-:W3:Y:S01]  /*0d10*/  LDG.E.CONSTANT R12, desc[UR10][R12.64] ;  /* 0x0000000a0c0c7981 */ /* 0x000ee2000c1e9900 */
[----:B-1----:R-:W-:Y:S02]  /*0d20*/  IADD3 R7, P3, PT, R23, R0, RZ ;  /* 0x0000000017077210 */ /* 0x002fe40007f7e0ff */
[----:B------:R-:W-:Y:S02]  /*0d30*/  LEA.HI.X R9, R17, UR9, R18, 0x2, P0 ;  /* 0x0000000911097c11 */ /* 0x000fe400080f1412 */
[----:B----4-:R-:W-:Y:S01]  /*0d40*/  LEA R10, P2, R19, UR8, 0x2 ;  /* 0x00000008130a7c11 */ /* 0x010fe2000f8410ff */
[----:B------:R-:W-:Y:S01]  /*0d50*/  IMAD.X R18, RZ, RZ, RZ, P3 ;  /* 0x000000ffff127224 */ /* 0x000fe200018e06ff */
[----:B------:R-:W-:Y:S01]  /*0d60*/  LEA R6, P0, R7, UR8, 0x2 ;  /* 0x0000000807067c11 */ /* 0x000fe2000f8010ff */
[----:B------:R-:W4:Y:S01]  /*0d70*/  LDG.E.CONSTANT R8, desc[UR10][R8.64] ;  /* 0x0000000a08087981 */ /* 0x000f22000c1e9900 */
[----:B------:R-:W-:Y:S02]  /*0d80*/  LEA.HI.X R11, R19, UR9, R20, 0x2, P2 ;  /* 0x00000009130b7c11 */ /* 0x000fe400090f1414 */
[----:B------:R-:W-:-:S03]  /*0d90*/  LEA.HI.X R7, R7, UR9, R18, 0x2, P0 ;  /* 0x0000000907077c11 */ /* 0x000fc600080f1412 */
[----:B------:R-:W4:Y:S04]  /*0da0*/  LDG.E.CONSTANT R10, desc[UR10][R10.64] ;  /* 0x0000000a0a0a7981 */ /* 0x000f28000c1e9900 */
[----:B------:R-:W5:Y:S01]  /*0db0*/  LDG.E.CONSTANT R6, desc[UR10][R6.64] ;  /* 0x0000000a06067981 */ /* 0x000f62000c1e9900 */
[----:B------:R-:W-:Y:S01]  /*0dc0*/  VIADD R2, R2, 0x8 ;  /* 0x0000000802027836 */ /* 0x000fe20000000000 */
[----:B--2---:R-:W-:-:S04]  /*0dd0*/  LOP3.LUT R5, R14, R4, R5, 0x80, !PT ;  /* 0x000000040e057212 */ /* 0x004fc800078e8005 */
[----:B---3--:R-:W-:-:S04]  /*0de0*/  LOP3.LUT R5, R12, R5, R16, 0x80, !PT ;  /* 0x000000050c057212 */ /* 0x008fc800078e8010 */
[----:B----4-:R-:W-:-:S04]  /*0df0*/  LOP3.LUT R4, R8, R5, R10, 0x80, !PT ;  /* 0x0000000508047212 */ /* 0x010fc800078e800a */
[----:B-----5:R-:W-:-:S07]  /*0e00*/  LOP3.LUT R3, R3, R4, R6, 0x80, !PT ;  /* 0x0000000403037212 */ /* 0x020fce00078e8006 */
.L_x_3:
        /* <DEDUP_REMOVED lines=12> */
[----:B------:R-:W5:Y:S01]  /*0ed0*/  LDG.E.CONSTANT R9, desc[UR10][R4.64+0xc] ;  /* 0x00000c0a04097981 */ /* 0x000f62000c1e9900 */
[----:B-1----:R-:W-:-:S02]  /*0ee0*/  IMAD R11, R6, UR5, RZ ;  /* 0x00000005060b7c24 */ /* 0x002fc4000f8e02ff */
[----:B---3--:R-:W-:-:S03]  /*0ef0*/  IMAD R13, R7, UR5, RZ ;  /* 0x00000005070d7c24 */ /* 0x008fc6000f8e02ff */
[-C--:B------:R-:W-:Y:S01]  /*0f00*/  IADD3 R7, P1, PT, R11, R0.reuse, RZ ;  /* 0x000000000b077210 */ /* 0x080fe20007f3e0ff */
[----:B----4-:R-:W-:Y:S01]  /*0f10*/  IMAD R15, R8, UR5, RZ ;  /* 0x00000005080f7c24 */ /* 0x010fe2000f8e02ff */
[----:B------:R-:W-:-:S03]  /*0f20*/  IADD3 R11, P2, PT, R13, R0, RZ ;  /* 0x000000000d0b7210 */ /* 0x000fc60007f5e0ff */
[----:B------:R-:W-:Y:S01]  /*0f30*/  IMAD.X R10, RZ, RZ, RZ, P1 ;  /* 0x000000ffff0a7224 */ /* 0x000fe200008e06ff */
[----:B--2---:R-:W-:Y:S01]  /*0f40*/  LEA R8, P1, R7, UR6, 0x2 ;  /* 0x0000000607087c11 */ /* 0x004fe2000f8210ff */
[----:B-----5:R-:W-:Y:S01]  /*0f50*/  IMAD R9, R9, UR5, RZ ;  /* 0x0000000509097c24 */ /* 0x020fe2000f8e02ff */
[-C--:B------:R-:W-:Y:S01]  /*0f60*/  IADD3 R13, P0, PT, R15, R0.reuse, RZ ;  /* 0x000000000f0d7210 */ /* 0x080fe20007f1e0ff */
[----:B------:R-:W-:Y:S01]  /*0f70*/  IMAD.X R12, RZ, RZ, RZ, P2 ;  /* 0x000000ffff0c7224 */ /* 0x000fe200010e06ff */
[----:B------:R-:W-:Y:S02]  /*0f80*/  LEA R6, P2, R11, UR6, 0x2 ;  /* 0x000000060b067c11 */ /* 0x000fe4000f8410ff */
[----:B------:R-:W-:Y:S01]  /*0f90*/  IADD3 R15, P3, PT, R9, R0, RZ ;  /* 0x00000000090f7210 */ /* 0x000fe20007f7e0ff */
[----:B------:R-:W-:Y:S01]  /*0fa0*/  IMAD.X R14, RZ, RZ, RZ, P0 ;  /* 0x000000ffff0e7224 */ /* 0x000fe200000e06ff */
[----:B------:R-:W-:Y:S02]  /*0fb0*/  LEA R4, P0, R13, UR6, 0x2 ;  /* 0x000000060d047c11 */ /* 0x000fe4000f8010ff */
[----:B------:R-:W-:-:S02]  /*0fc0*/  LEA.HI.X R9, R7, UR7, R10, 0x2, P1 ;  /* 0x0000000707097c11 */ /* 0x000fc400088f140a */
[----:B------:R-:W-:Y:S01]  /*0fd0*/  LEA.HI.X R7, R11, UR7, R12, 0x2, P2 ;  /* 0x000000070b077c11 */ /* 0x000fe200090f140c */
[----:B------:R-:W-:Y:S01]  /*0fe0*/  IMAD.X R12, RZ, RZ, RZ, P3 ;  /* 0x000000ffff0c7224 */ /* 0x000fe200018e06ff */
[----:B------:R-:W-:Y:S01]  /*0ff0*/  LEA.HI.X R5, R13, UR7, R14, 0x2, P0 ;  /* 0x000000070d057c11 */ /* 0x000fe200080f140e */
[----:B------:R-:W2:Y:S01]  /*1000*/  LDG.E.CONSTANT R8, desc[UR10][R8.64] ;  /* 0x0000000a08087981 */ /* 0x000ea2000c1e9900 */
[----:B------:R-:W-:-:S03]  /*1010*/  LEA R10, P0, R15, UR6, 0x2 ;  /* 0x000000060f0a7c11 */ /* 0x000fc6000f8010ff */
[----:B------:R-:W2:Y:S01]  /*1020*/  LDG.E.CONSTANT R7, desc[UR10][R6.64] ;  /* 0x0000000a06077981 */ /* 0x000ea2000c1e9900 */
[----:B------:R-:W-:-:S03]  /*1030*/  LEA.HI.X R11, R15, UR7, R12, 0x2, P0 ;  /* 0x000000070f0b7c11 */ /* 0x000fc600080f140c */
[----:B------:R-:W2:Y:S04]  /*1040*/  LDG.E.CONSTANT R4, desc[UR10][R4.64] ;  /* 0x0000000a04047981 */ /* 0x000ea8000c1e9900 */
[----:B------:R-:W3:Y:S01]  /*1050*/  LDG.E.CONSTANT R10, desc[UR10][R10.64] ;  /* 0x0000000a0a0a7981 */ /* 0x000ee2000c1e9900 */
[----:B------:R-:W-:Y:S01]  /*1060*/  VIADD R2, R2, 0x4 ;  /* 0x0000000402027836 */ /* 0x000fe20000000000 */
[----:B--2---:R-:W-:-:S04]  /*1070*/  LOP3.LUT R12, R4, R8, R7, 0x80, !PT ;  /* 0x00000008040c7212 */ /* 0x004fc800078e8007 */
[----:B---3--:R-:W-:-:S07]  /*1080*/  LOP3.LUT R3, R3, R12, R10, 0x80, !PT ;  /* 0x0000000c03037212 */ /* 0x008fce00078e800a */
.L_x_4:
[----:B------:R-:W-:Y:S05]  /*1090*/  BRA.U !UP1, `(.L_x_0) ;  /* 0x0000000109487547 */ /* 0x000fea000b800000 */
[----:B------:R-:W0:Y:S01]  /*10a0*/  LDC.64 R4, c[0x0][0x390] ;  /* 0x0000e400ff047b82 */ /* 0x000e220000000a00 */
[----:B------:R-:W1:Y:S01]  /*10b0*/  LDCU UR5, c[0x0][0x38c] ;  /* 0x00007180ff0577ac */ /* 0x000e620008000800 */
[----:B------:R-:W2:Y:S01]  /*10c0*/  LDCU.64 UR6, c[0x0][0x380] ;  /* 0x00007000ff0677ac */ /* 0x000ea20008000a00 */
[----:B------:R-:W-:Y:S01]  /*10d0*/  UIADD3 UR4, UPT, UPT, -UR4, URZ, URZ ;  /* 0x000000ff04047290 */ /* 0x000fe2000fffe1ff */
[----:B012---:R-:W-:-:S11]  /*10e0*/  IMAD.WIDE.U32 R4, R2, 0x4, R4 ;  /* 0x0000000402047825 */ /* 0x007fd600078e0004 */
.L_x_5:
[----:B------:R-:W2:Y:S02]  /*10f0*/  LDG.E.CONSTANT R2, desc[UR10][R4.64] ;  /* 0x0000000a04027981 */ /* 0x000ea4000c1e9900 */
[----:B--2---:R-:W-:-:S05]  /*1100*/  IMAD R7, R2, UR5, RZ ;  /* 0x0000000502077c24 */ /* 0x004fca000f8e02ff */
[----:B------:R-:W-:-:S05]  /*1110*/  IADD3 R2, P0, PT, R7, R0, RZ ;  /* 0x0000000007027210 */ /* 0x000fca0007f1e0ff */
[----:B------:R-:W-:Y:S01]  /*1120*/  IMAD.X R7, RZ, RZ, RZ, P0 ;  /* 0x000000ffff077224 */ /* 0x000fe200000e06ff */
[----:B------:R-:W-:-:S04]  /*1130*/  LEA R6, P0, R2, UR6, 0x2 ;  /* 0x0000000602067c11 */ /* 0x000fc8000f8010ff */
[----:B------:R-:W-:-:S05]  /*1140*/  LEA.HI.X R7, R2, UR7, R7, 0x2, P0 ;  /* 0x0000000702077c11 */ /* 0x000fca00080f1407 */
[----:B------:R-:W2:Y:S01]  /*1150*/  LDG.E.CONSTANT R6, desc[UR10][R6.64] ;  /* 0x0000000a06067981 */ /* 0x000ea2000c1e9900 */
[----:B------:R-:W-:Y:S01]  /*1160*/  UIADD3 UR4, UPT, UPT, UR4, 0x1, URZ ;  /* 0x0000000104047890 */ /* 0x000fe2000fffe0ff */
[----:B------:R-:W-:-:S03]  /*1170*/  IADD3 R4, P0, PT, R4, 0x4, RZ ;  /* 0x0000000404047810 */ /* 0x000fc60007f1e0ff */
[----:B------:R-:W-:Y:S02]  /*1180*/  UISETP.NE.AND UP0, UPT, UR4, URZ, UPT ;  /* 0x000000ff0400728c */ /* 0x000fe4000bf05270 */
[----:B------:R-:W-:Y:S01]  /*1190*/  IMAD.X R5, RZ, RZ, R5, P0 ;  /* 0x000000ffff057224 */ /* 0x000fe200000e0605 */
[----:B--2---:R-:W-:-:S06]  /*11a0*/  LOP3.LUT R3, R6, R3, RZ, 0xc0, !PT ;  /* 0x0000000306037212 */ /* 0x004fcc00078ec0ff */
[----:B------:R-:W-:Y:S05]  /*11b0*/  BRA.U UP0, `(.L_x_5) ;  /* 0xfffffffd00cc7547 */ /* 0x000fea000b83ffff */
.L_x_0:
[----:B------:R-:W0:Y:S02]  /*11c0*/  LDC.64 R4, c[0x0][0x3a0] ;  /* 0x0000e800ff047b82 */ /* 0x000e240000000a00 */
[----:B0-----:R-:W-:-:S05]  /*11d0*/  IMAD.WIDE.U32 R4, R0, 0x4, R4 ;  /* 0x0000000400047825 */ /* 0x001fca00078e0004 */
[----:B------:R-:W-:Y:S01]  /*11e0*/  STG.E desc[UR10][R4.64], R3 ;  /* 0x0000000304007986 */ /* 0x000fe2000c10190a */
[----:B------:R-:W-:Y:S05]  /*11f0*/  EXIT ;  /* 0x000000000000794d */ /* 0x000fea0003800000 */
.L_x_6:
[----:B------:R-:W-:-:S00]  /*1200*/  BRA `(.L_x_6) ;  /* 0xfffffffc00fc7947 */ /* 0x000fc0000383ffff */
[----:B------:R-:W-:-:S00]  /*1210*/  NOP ;  /* 0x0000000000007918 */ /* 0x000fc00000000000 */
        /* <DEDUP_REMOVED lines=14> */
.L_x_7:


//--------------------- .nv.shared.reserved.0     --------------------------
	.section	.nv.shared.reserved.0,"aw",@nobits
	.weak		__nv_reservedSMEM_offset_0_alias
	.size		__nv_reservedSMEM_offset_0_alias, 0, 64
	.other		__nv_reservedSMEM_offset_0_alias,@"STO_CUDA_RESERVED_SHARED STV_DEFAULT"
__nv_reservedSMEM_offset_0_alias:
	.zero		0
	.zero		64


//--------------------- .nv.constant0._Z11queryKernelPjjjS_jS_jj --------------------------
	.section	.nv.constant0._Z11queryKernelPjjjS_jS_jj,"a",@progbits
	.sectionflags	@""
	.align	4
.nv.constant0._Z11queryKernelPjjjS_jS_jj:
	.zero		944


//--------------------- SYMBOLS --------------------------

	.type		.nv.reservedSmem.offset0,@object
	.size		.nv.reservedSmem.offset0,0x4
